//
// Generated by NVIDIA NVVM Compiler
//
// Compiler Build ID: CL-36424714
// Cuda compilation tools, release 13.0, V13.0.88
// Based on NVVM 20.0.0
//

.version 9.0
.target sm_100
.address_size 64

	// .globl	_Z8RankSortPiS_

.visible .entry _Z8RankSortPiS_(
	.param .u64 .ptr .align 1 _Z8RankSortPiS__param_0,
	.param .u64 .ptr .align 1 _Z8RankSortPiS__param_1
)
{
	.reg .pred 	%p<42>;
	.reg .b32 	%r<43>;
	.reg .b64 	%rd<13>;

	ld.param.u64 	%rd5, [_Z8RankSortPiS__param_0];
	ld.param.u64 	%rd4, [_Z8RankSortPiS__param_1];
	cvta.to.global.u64 	%rd6, %rd5;
	mov.u32 	%r8, %ctaid.x;
	mov.u32 	%r9, %ntid.x;
	mov.u32 	%r10, %tid.x;
	mad.lo.s32 	%r1, %r8, %r9, %r10;
	mul.wide.s32 	%rd7, %r1, 4;
	add.s64 	%rd8, %rd6, %rd7;
	ld.global.u32 	%r2, [%rd8];
	add.s64 	%rd12, %rd6, 16;
	mov.b32 	%r41, 0;
	mov.u32 	%r42, %r41;
$L__BB0_1:
	ld.global.u32 	%r11, [%rd12+-16];
	setp.gt.s32 	%p1, %r2, %r11;
	setp.eq.s32 	%p2, %r2, %r11;
	setp.gt.s32 	%p3, %r1, %r41;
	and.pred  	%p4, %p3, %p2;
	or.pred  	%p5, %p1, %p4;
	selp.u32 	%r12, 1, 0, %p5;
	add.s32 	%r13, %r42, %r12;
	ld.global.u32 	%r14, [%rd12+-12];
	setp.gt.s32 	%p6, %r2, %r14;
	setp.eq.s32 	%p7, %r2, %r14;
	add.s32 	%r15, %r41, 1;
	setp.gt.s32 	%p8, %r1, %r15;
	and.pred  	%p9, %p8, %p7;
	or.pred  	%p10, %p6, %p9;
	selp.u32 	%r16, 1, 0, %p10;
	add.s32 	%r17, %r13, %r16;
	ld.global.u32 	%r18, [%rd12+-8];
	setp.gt.s32 	%p11, %r2, %r18;
	setp.eq.s32 	%p12, %r2, %r18;
	add.s32 	%r19, %r41, 2;
	setp.gt.s32 	%p13, %r1, %r19;
	and.pred  	%p14, %p13, %p12;
	or.pred  	%p15, %p11, %p14;
	selp.u32 	%r20, 1, 0, %p15;
	add.s32 	%r21, %r17, %r20;
	ld.global.u32 	%r22, [%rd12+-4];
	setp.gt.s32 	%p16, %r2, %r22;
	setp.eq.s32 	%p17, %r2, %r22;
	add.s32 	%r23, %r41, 3;
	setp.gt.s32 	%p18, %r1, %r23;
	and.pred  	%p19, %p18, %p17;
	or.pred  	%p20, %p16, %p19;
	selp.u32 	%r24, 1, 0, %p20;
	add.s32 	%r25, %r21, %r24;
	ld.global.u32 	%r26, [%rd12];
	setp.gt.s32 	%p21, %r2, %r26;
	setp.eq.s32 	%p22, %r2, %r26;
	add.s32 	%r27, %r41, 4;
	setp.gt.s32 	%p23, %r1, %r27;
	and.pred  	%p24, %p23, %p22;
	or.pred  	%p25, %p21, %p24;
	selp.u32 	%r28, 1, 0, %p25;
	add.s32 	%r29, %r25, %r28;
	ld.global.u32 	%r30, [%rd12+4];
	setp.gt.s32 	%p26, %r2, %r30;
	setp.eq.s32 	%p27, %r2, %r30;
	add.s32 	%r31, %r41, 5;
	setp.gt.s32 	%p28, %r1, %r31;
	and.pred  	%p29, %p28, %p27;
	or.pred  	%p30, %p26, %p29;
	selp.u32 	%r32, 1, 0, %p30;
	add.s32 	%r33, %r29, %r32;
	ld.global.u32 	%r34, [%rd12+8];
	setp.gt.s32 	%p31, %r2, %r34;
	setp.eq.s32 	%p32, %r2, %r34;
	add.s32 	%r35, %r41, 6;
	setp.gt.s32 	%p33, %r1, %r35;
	and.pred  	%p34, %p33, %p32;
	or.pred  	%p35, %p31, %p34;
	selp.u32 	%r36, 1, 0, %p35;
	add.s32 	%r37, %r33, %r36;
	ld.global.u32 	%r38, [%rd12+12];
	setp.gt.s32 	%p36, %r2, %r38;
	setp.eq.s32 	%p37, %r2, %r38;
	add.s32 	%r39, %r41, 7;
	setp.gt.s32 	%p38, %r1, %r39;
	and.pred  	%p39, %p38, %p37;
	or.pred  	%p40, %p36, %p39;
	selp.u32 	%r40, 1, 0, %p40;
	add.s32 	%r42, %r37, %r40;
	add.s64 	%rd12, %rd12, 32;
	add.s32 	%r41, %r41, 8;
	setp.ne.s32 	%p41, %r41, 64;
	@%p41 bra 	$L__BB0_1;
	cvta.to.global.u64 	%rd9, %rd4;
	mul.wide.u32 	%rd10, %r42, 4;
	add.s64 	%rd11, %rd9, %rd10;
	st.global.u32 	[%rd11], %r2;
	ret;

}


// ===== COMPILED SASS (sm_100) =====

	.target	sm_100

	.elftype	@"ET_EXEC"


//--------------------- .note.nv.tkinfo           --------------------------
	.section	.note.nv.tkinfo,"",@"SHT_NOTE"
	.sectionflags	@"SHF_NOTE_NV_TKINFO"
	.tkinfo
        /*0018*/ 	.word	0x00000002
        /*0030*/ 	.string	""
        /*0030*/ 	.string	"ptxas"
        /*0030*/ 	.string	"Cuda compilation tools, release 13.0, V13.0.88"
        /*0030*/ 	.string	"Build cuda_13.0.r13.0/compiler.36424714_0"
        /*0030*/ 	.string	"-arch sm_100 -m 64 "



//--------------------- .note.nv.cuinfo           --------------------------
	.section	.note.nv.cuinfo,"",@"SHT_NOTE"
	.sectionflags	@"SHF_NOTE_NV_CUINFO"
        /*0018*/ 	.short	0x0002
        /*001a*/ 	.short	0x0064
        /*001c*/ 	.short	0x0082
	.zero		2


//--------------------- .nv.info                  --------------------------
	.section	.nv.info,"",@"SHT_CUDA_INFO"
	.align	4


	//----- nvinfo : EIATTR_REGCOUNT
	.align		4
        /*0000*/ 	.byte	0x04, 0x2f
        /*0002*/ 	.short	(.L_1 - .L_0)
	.align		4
.L_0:
        /*0004*/ 	.word	index@(_Z8RankSortPiS_)
        /*0008*/ 	.word	0x00000020


	//----- nvinfo : EIATTR_FRAME_SIZE
	.align		4
.L_1:
        /*000c*/ 	.byte	0x04, 0x11
        /*000e*/ 	.short	(.L_3 - .L_2)
	.align		4
.L_2:
        /*0010*/ 	.word	index@(_Z8RankSortPiS_)
        /*0014*/ 	.word	0x00000000


	//----- nvinfo : EIATTR_MIN_STACK_SIZE
	.align		4
.L_3:
        /*0018*/ 	.byte	0x04, 0x12
        /*001a*/ 	.short	(.L_5 - .L_4)
	.align		4
.L_4:
        /*001c*/ 	.word	index@(_Z8RankSortPiS_)
        /*0020*/ 	.word	0x00000000
.L_5:


//--------------------- .nv.compat                --------------------------
	.section	.nv.compat,"",@"SHT_CUDA_COMPAT_INFO"
	.align	4
        /*0000*/ 	.byte	0x02, 0x09, 0x00, 0x00, 0x02, 0x02, 0x01, 0x00, 0x02, 0x05, 0x05, 0x00, 0x03, 0x07, 0x01, 0x01
        /*0010*/ 	.byte	0x02, 0x03, 0x00, 0x00, 0x02, 0x06, 0x01, 0x00, 0x04, 0x0b, 0x08, 0x00, 0x09, 0x00, 0x00, 0x00
        /*0020*/ 	.byte	0x00, 0x00, 0x00, 0x00


//--------------------- .nv.info._Z8RankSortPiS_  --------------------------
	.section	.nv.info._Z8RankSortPiS_,"",@"SHT_CUDA_INFO"
	.sectionflags	@""
	.align	4


	//----- nvinfo : EIATTR_CUDA_API_VERSION
	.align		4
        /*0000*/ 	.byte	0x04, 0x37
        /*0002*/ 	.short	(.L_7 - .L_6)
.L_6:
        /*0004*/ 	.word	0x00000082


	//----- nvinfo : EIATTR_KPARAM_INFO
	.align		4
.L_7:
        /*0008*/ 	.byte	0x04, 0x17
        /*000a*/ 	.short	(.L_9 - .L_8)
.L_8:
        /*000c*/ 	.word	0x00000000
        /*0010*/ 	.short	0x0001
        /*0012*/ 	.short	0x0008
        /*0014*/ 	.byte	0x00, 0xf5, 0x21, 0x00


	//----- nvinfo : EIATTR_KPARAM_INFO
	.align		4
.L_9:
        /*0018*/ 	.byte	0x04, 0x17
        /*001a*/ 	.short	(.L_11 - .L_10)
.L_10:
        /*001c*/ 	.word	0x00000000
        /*0020*/ 	.short	0x0000
        /*0022*/ 	.short	0x0000
        /*0024*/ 	.byte	0x00, 0xf5, 0x21, 0x00


	//----- nvinfo : EIATTR_SPARSE_MMA_MASK
	.align		4
.L_11:
        /*0028*/ 	.byte	0x03, 0x50
        /*002a*/ 	.short	0x0000


	//----- nvinfo : EIATTR_MAXREG_COUNT
	.align		4
        /*002c*/ 	.byte	0x03, 0x1b
        /*002e*/ 	.short	0x00ff


	//----- nvinfo : EIATTR_MERCURY_ISA_VERSION
	.align		4
        /*0030*/ 	.byte	0x03, 0x5f
        /*0032*/ 	.short	0x0101


	//----- nvinfo : EIATTR_VRC_CTA_INIT_COUNT
	.align		4
        /*0034*/ 	.byte	0x02, 0x4a
	.zero		1
	.zero		1


	//----- nvinfo : EIATTR_EXIT_INSTR_OFFSETS
	.align		4
        /*0038*/ 	.byte	0x04, 0x1c
        /*003a*/ 	.short	(.L_13 - .L_12)


	//   ....[0]....
.L_12:
        /*003c*/ 	.word	0x000018d0


	//----- nvinfo : EIATTR_CBANK_PARAM_SIZE
	.align		4
.L_13:
        /*0040*/ 	.byte	0x03, 0x19
        /*0042*/ 	.short	0x0010


	//----- nvinfo : EIATTR_PARAM_CBANK
	.align		4
        /*0044*/ 	.byte	0x04, 0x0a
        /*0046*/ 	.short	(.L_15 - .L_14)
	.align		4
.L_14:
        /*0048*/ 	.word	index@(.nv.constant0._Z8RankSortPiS_)
        /*004c*/ 	.short	0x0380
        /*004e*/ 	.short	0x0010


	//----- nvinfo : EIATTR_SW_WAR
	.align		4
.L_15:
        /*0050*/ 	.byte	0x04, 0x36
        /*0052*/ 	.short	(.L_17 - .L_16)
.L_16:
        /*0054*/ 	.word	0x00000008
.L_17:


//--------------------- .nv.callgraph             --------------------------
	.section	.nv.callgraph,"",@"SHT_CUDA_CALLGRAPH"
	.align	4
	.sectionentsize	8
	.align		4
        /*0000*/ 	.word	0x00000000
	.align		4
        /*0004*/ 	.word	0xffffffff
	.align		4
        /*0008*/ 	.word	0x00000000
	.align		4
        /*000c*/ 	.word	0xfffffffe
	.align		4
        /*0010*/ 	.word	0x00000000
	.align		4
        /*0014*/ 	.word	0xfffffffd
	.align		4
        /*0018*/ 	.word	0x00000000
	.align		4
        /*001c*/ 	.word	0xfffffffc


//--------------------- .text._Z8RankSortPiS_     --------------------------
	.section	.text._Z8RankSortPiS_,"ax",@progbits
	.align	128
        .global         _Z8RankSortPiS_
        .type           _Z8RankSortPiS_,@function
        .size           _Z8RankSortPiS_,(.L_x_1 - _Z8RankSortPiS_)
        .other          _Z8RankSortPiS_,@"STO_CUDA_ENTRY STV_DEFAULT"
_Z8RankSortPiS_:
.text._Z8RankSortPiS_:
[----:B------:R-:W-:Y:S01]  /*0000*/  LDC R1, c[0x0][0x37c] ;  /* 0x0000df00ff017b82 */ /* 0x000fe20000000800 */
[----:B------:R-:W0:Y:S07]  /*0010*/  S2R R5, SR_TID.X ;  /* 0x0000000000057919 */ /* 0x000e2e0000002100 */
[----:B------:R-:W0:Y:S01]  /*0020*/  S2UR UR6, SR_CTAID.X ;  /* 0x00000000000679c3 */ /* 0x000e220000002500 */
[----:B------:R-:W1:Y:S07]  /*0030*/  LDCU.64 UR4, c[0x0][0x358] ;  /* 0x00006b00ff0477ac */ /* 0x000e6e0008000a00 */
[----:B------:R-:W0:Y:S08]  /*0040*/  LDC R4, c[0x0][0x360] ;  /* 0x0000d800ff047b82 */ /* 0x000e300000000800 */
[----:B------:R-:W2:Y:S08]  /*0050*/  LDC.64 R14, c[0x0][0x380] ;  /* 0x0000e000ff0e7b82 */ /* 0x000eb00000000a00 */
[----:B------:R-:W3:Y:S01]  /*0060*/  LDC.64 R2, c[0x0][0x380] ;  /* 0x0000e000ff027b82 */ /* 0x000ee20000000a00 */
[----:B0-----:R-:W-:-:S04]  /*0070*/  IMAD R4, R4, UR6, R5 ;  /* 0x0000000604047c24 */ /* 0x001fc8000f8e0205 */
[----:B--2---:R-:W-:-:S05]  /*0080*/  IMAD.WIDE R14, R4, 0x4, R14 ;  /* 0x00000004040e7825 */ /* 0x004fca00078e020e */
[----:B-1----:R-:W2:Y:S04]  /*0090*/  LDG.E R0, desc[UR4][R14.64] ;  /* 0x000000040e007981 */ /* 0x002ea8000c1e1900 */
[----:B---3--:R-:W2:Y:S04]  /*00a0*/  LDG.E R18, desc[UR4][R2.64+0x4] ;  /* 0x0000040402127981 */ /* 0x008ea8000c1e1900 */
[----:B------:R-:W3:Y:S04]  /*00b0*/  LDG.E R16, desc[UR4][R2.64] ;  /* 0x0000000402107981 */ /* 0x000ee8000c1e1900 */
[----:B------:R-:W4:Y:S04]  /*00c0*/  LDG.E R20, desc[UR4][R2.64+0x8] ;  /* 0x0000080402147981 */ /* 0x000f28000c1e1900 */
[----:B------:R-:W5:Y:S04]  /*00d0*/  LDG.E R22, desc[UR4][R2.64+0xc] ;  /* 0x00000c0402167981 */ /* 0x000f68000c1e1900 */
        /* <DEDUP_REMOVED lines=17> */
[----:B------:R-:W5:Y:S01]  /*01f0*/  LDG.E R14, desc[UR4][R2.64+0x54] ;  /* 0x00005404020e7981 */ /* 0x000f62000c1e1900 */
[----:B--2---:R-:W-:-:S04]  /*0200*/  ISETP.NE.AND P1, PT, R0, R18, PT ;  /* 0x000000120000720c */ /* 0x004fc80003f25270 */
[----:B------:R-:W-:Y:S02]  /*0210*/  ISETP.GT.AND P1, PT, R4, 0x1, !P1 ;  /* 0x000000010400780c */ /* 0x000fe40004f24270 */
[C---:B---3--:R-:W-:Y:S02]  /*0220*/  ISETP.NE.AND P2, PT, R0.reuse, R16, PT ;  /* 0x000000100000720c */ /* 0x048fe40003f45270 */
[----:B------:R-:W-:Y:S02]  /*0230*/  ISETP.GT.OR P1, PT, R0, R18, P1 ;  /* 0x000000120000720c */ /* 0x000fe40000f24670 */
[----:B------:R-:W-:Y:S02]  /*0240*/  ISETP.GT.AND P2, PT, R4, RZ, !P2 ;  /* 0x000000ff0400720c */ /* 0x000fe40005744270 */
[C---:B----4-:R-:W-:Y:S02]  /*0250*/  ISETP.NE.AND P0, PT, R0.reuse, R20, PT ;  /* 0x000000140000720c */ /* 0x050fe40003f05270 */
[----:B------:R-:W-:-:S02]  /*0260*/  ISETP.GT.OR P2, PT, R0, R16, P2 ;  /* 0x000000100000720c */ /* 0x000fc40001744670 */
[----:B------:R-:W-:Y:S01]  /*0270*/  ISETP.GT.AND P0, PT, R4, 0x2, !P0 ;  /* 0x000000020400780c */ /* 0x000fe20004704270 */
[----:B------:R-:W-:Y:S01]  /*0280*/  IMAD.MOV.U32 R16, RZ, RZ, 0x2 ;  /* 0x00000002ff107424 */ /* 0x000fe200078e00ff */
[----:B------:R-:W-:Y:S02]  /*0290*/  SEL R18, RZ, 0x1, !P1 ;  /* 0x00000001ff127807 */ /* 0x000fe40004800000 */
[C---:B------:R-:W-:Y:S01]  /*02a0*/  ISETP.GT.OR P0, PT, R0.reuse, R20, P0 ;  /* 0x000000140000720c */ /* 0x040fe20000704670 */
[----:B------:R-:W-:Y:S01]  /*02b0*/  @!P1 IMAD.MOV R16, RZ, RZ, 0x1 ;  /* 0x00000001ff109424 */ /* 0x000fe200078e02ff */
[----:B-----5:R-:W-:Y:S01]  /*02c0*/  ISETP.NE.AND P1, PT, R0, R22, PT ;  /* 0x000000160000720c */ /* 0x020fe20003f25270 */
[----:B------:R-:W2:Y:S03]  /*02d0*/  LDG.E R20, desc[UR4][R2.64+0x5c] ;  /* 0x00005c0402147981 */ /* 0x000ea6000c1e1900 */
[----:B------:R-:W-:Y:S01]  /*02e0*/  ISETP.GT.AND P1, PT, R4, 0x3, !P1 ;  /* 0x000000030400780c */ /* 0x000fe20004f24270 */
[----:B------:R-:W-:Y:S01]  /*02f0*/  @!P2 IMAD.MOV R16, RZ, RZ, R18 ;  /* 0x000000ffff10a224 */ /* 0x000fe200078e0212 */
[C---:B------:R-:W-:Y:S01]  /*0300*/  ISETP.NE.AND P2, PT, R0.reuse, R10, PT ;  /* 0x0000000a0000720c */ /* 0x040fe20003f45270 */
[----:B------:R-:W3:Y:S01]  /*0310*/  LDG.E R18, desc[UR4][R2.64+0x58] ;  /* 0x0000580402127981 */ /* 0x000ee2000c1e1900 */
[----:B------:R-:W-:-:S02]  /*0320*/  ISETP.GT.OR P1, PT, R0, R22, P1 ;  /* 0x000000160000720c */ /* 0x000fc40000f24670 */
[----:B------:R-:W-:Y:S01]  /*0330*/  ISETP.GT.AND P2, PT, R4, 0x4, !P2 ;  /* 0x000000040400780c */ /* 0x000fe20005744270 */
[----:B------:R-:W-:Y:S02]  /*0340*/  VIADD R22, R16, 0x1 ;  /* 0x0000000110167836 */ /* 0x000fe40000000000 */
[----:B------:R-:W-:Y:S01]  /*0350*/  @!P0 IMAD.MOV R22, RZ, RZ, R16 ;  /* 0x000000ffff168224 */ /* 0x000fe200078e0210 */
[C---:B------:R-:W-:Y:S01]  /*0360*/  ISETP.GT.OR P0, PT, R0.reuse, R10, P2 ;  /* 0x0000000a0000720c */ /* 0x040fe20001704670 */
[----:B------:R-:W4:Y:S01]  /*0370*/  LDG.E R16, desc[UR4][R2.64+0x60] ;  /* 0x0000600402107981 */ /* 0x000f22000c1e1900 */
[----:B------:R-:W-:Y:S01]  /*0380*/  ISETP.NE.AND P2, PT, R0, R29, PT ;  /* 0x0000001d0000720c */ /* 0x000fe20003f45270 */
[----:B------:R-:W-:-:S03]  /*0390*/  VIADD R10, R22, 0x1 ;  /* 0x00000001160a7836 */ /* 0x000fc60000000000 */
[----:B------:R-:W-:Y:S01]  /*03a0*/  ISETP.GT.AND P2, PT, R4, 0x5, !P2 ;  /* 0x000000050400780c */ /* 0x000fe20005744270 */
[----:B------:R-:W-:Y:S01]  /*03b0*/  @!P1 IMAD.MOV R10, RZ, RZ, R22 ;  /* 0x000000ffff0a9224 */ /* 0x000fe200078e0216 */
[C---:B------:R-:W-:Y:S02]  /*03c0*/  ISETP.NE.AND P1, PT, R0.reuse, R5, PT ;  /* 0x000000050000720c */ /* 0x040fe40003f25270 */
[----:B------:R-:W-:Y:S02]  /*03d0*/  ISETP.GT.OR P2, PT, R0, R29, P2 ;  /* 0x0000001d0000720c */ /* 0x000fe40001744670 */
[----:B------:R-:W-:Y:S01]  /*03e0*/  ISETP.GT.AND P1, PT, R4, 0x6, !P1 ;  /* 0x000000060400780c */ /* 0x000fe20004f24270 */
[----:B------:R-:W-:Y:S01]  /*03f0*/  VIADD R22, R10, 0x1 ;  /* 0x000000010a167836 */ /* 0x000fe20000000000 */
[----:B------:R-:W5:Y:S01]  /*0400*/  LDG.E R29, desc[UR4][R2.64+0x94] ;  /* 0x00009404021d7981 */ /* 0x000f62000c1e1900 */
[----:B------:R-:W-:Y:S01]  /*0410*/  @!P0 IMAD.MOV R22, RZ, RZ, R10 ;  /* 0x000000ffff168224 */ /* 0x000fe200078e020a */
[----:B------:R-:W-:-:S02]  /*0420*/  ISETP.GT.OR P0, PT, R0, R5, P1 ;  /* 0x000000050000720c */ /* 0x000fc40000f04670 */
[----:B------:R-:W-:Y:S01]  /*0430*/  ISETP.NE.AND P1, PT, R0, R7, PT ;  /* 0x000000070000720c */ /* 0x000fe20003f25270 */
[----:B------:R-:W5:Y:S01]  /*0440*/  LDG.E R5, desc[UR4][R2.64+0x64] ;  /* 0x0000640402057981 */ /* 0x000f62000c1e1900 */
[----:B------:R-:W-:Y:S02]  /*0450*/  VIADD R10, R22, 0x1 ;  /* 0x00000001160a7836 */ /* 0x000fe40000000000 */
[----:B------:R-:W-:Y:S01]  /*0460*/  ISETP.GT.AND P1, PT, R4, 0x7, !P1 ;  /* 0x000000070400780c */ /* 0x000fe20004f24270 */
[----:B------:R-:W-:Y:S01]  /*0470*/  @!P2 IMAD.MOV R10, RZ, RZ, R22 ;  /* 0x000000ffff0aa224 */ /* 0x000fe200078e0216 */
[C---:B------:R-:W-:Y:S02]  /*0480*/  ISETP.NE.AND P2, PT, R0.reuse, R9, PT ;  /* 0x000000090000720c */ /* 0x040fe40003f45270 */
[----:B------:R-:W-:Y:S02]  /*0490*/  ISETP.GT.OR P1, PT, R0, R7, P1 ;  /* 0x000000070000720c */ /* 0x000fe40000f24670 */
[----:B------:R-:W5:Y:S01]  /*04a0*/  LDG.E R7, desc[UR4][R2.64+0x68] ;  /* 0x0000680402077981 */ /* 0x000f62000c1e1900 */
[----:B------:R-:W-:Y:S01]  /*04b0*/  ISETP.GT.AND P2, PT, R4, 0x8, !P2 ;  /* 0x000000080400780c */ /* 0x000fe20005744270 */
[----:B------:R-:W-:-:S02]  /*04c0*/  VIADD R22, R10, 0x1 ;  /* 0x000000010a167836 */ /* 0x000fc40000000000 */
[----:B------:R-:W-:Y:S01]  /*04d0*/  @!P0 IMAD.MOV R22, RZ, RZ, R10 ;  /* 0x000000ffff168224 */ /* 0x000fe200078e020a */
[C---:B------:R-:W-:Y:S02]  /*04e0*/  ISETP.GT.OR P0, PT, R0.reuse, R9, P2 ;  /* 0x000000090000720c */ /* 0x040fe40001704670 */
[----:B------:R-:W-:Y:S01]  /*04f0*/  ISETP.NE.AND P2, PT, R0, R11, PT ;  /* 0x0000000b0000720c */ /* 0x000fe20003f45270 */
[----:B------:R-:W5:Y:S01]  /*0500*/  LDG.E R9, desc[UR4][R2.64+0x6c] ;  /* 0x00006c0402097981 */ /* 0x000f62000c1e1900 */
[----:B------:R-:W-:Y:S02]  /*0510*/  VIADD R10, R22, 0x1 ;  /* 0x00000001160a7836 */ /* 0x000fe40000000000 */
[----:B------:R-:W-:Y:S01]  /*0520*/  ISETP.GT.AND P2, PT, R4, 0x9, !P2 ;  /* 0x000000090400780c */ /* 0x000fe20005744270 */
[----:B------:R-:W-:Y:S01]  /*0530*/  @!P1 IMAD.MOV R10, RZ, RZ, R22 ;  /* 0x000000ffff0a9224 */ /* 0x000fe200078e0216 */
[C---:B------:R-:W-:Y:S02]  /*0540*/  ISETP.NE.AND P1, PT, R0.reuse, R13, PT ;  /* 0x0000000d0000720c */ /* 0x040fe40003f25270 */
[----:B------:R-:W-:-:S02]  /*0550*/  ISETP.GT.OR P2, PT, R0, R11, P2 ;  /* 0x0000000b0000720c */ /* 0x000fc40001744670 */
[----:B------:R-:W5:Y:S01]  /*0560*/  LDG.E R11, desc[UR4][R2.64+0x70] ;  /* 0x00007004020b7981 */ /* 0x000f62000c1e1900 */
[----:B------:R-:W-:Y:S01]  /*0570*/  ISETP.GT.AND P1, PT, R4, 0xa, !P1 ;  /* 0x0000000a0400780c */ /* 0x000fe20004f24270 */
[----:B------:R-:W-:Y:S02]  /*0580*/  VIADD R22, R10, 0x1 ;  /* 0x000000010a167836 */ /* 0x000fe40000000000 */
[----:B------:R-:W-:Y:S01]  /*0590*/  @!P0 IMAD.MOV R22, RZ, RZ, R10 ;  /* 0x000000ffff168224 */ /* 0x000fe200078e020a */
[C---:B------:R-:W-:Y:S02]  /*05a0*/  ISETP.GT.OR P0, PT, R0.reuse, R13, P1 ;  /* 0x0000000d0000720c */ /* 0x040fe40000f04670 */
[----:B------:R-:W-:Y:S01]  /*05b0*/  ISETP.NE.AND P1, PT, R0, R15, PT ;  /* 0x0000000f0000720c */ /* 0x000fe20003f25270 */
[----:B------:R-:W5:Y:S01]  /*05c0*/  LDG.E R13, desc[UR4][R2.64+0x74] ;  /* 0x00007404020d7981 */ /* 0x000f62000c1e1900 */
[----:B------:R-:W-:Y:S02]  /*05d0*/  VIADD R10, R22, 0x1 ;  /* 0x00000001160a7836 */ /* 0x000fe40000000000 */
[----:B------:R-:W-:Y:S01]  /*05e0*/  ISETP.GT.AND P1, PT, R4, 0xb, !P1 ;  /* 0x0000000b0400780c */ /* 0x000fe20004f24270 */
[----:B------:R-:W-:Y:S01]  /*05f0*/  @!P2 IMAD.MOV R10, RZ, RZ, R22 ;  /* 0x000000ffff0aa224 */ /* 0x000fe200078e0216 */
[----:B------:R-:W-:-:S02]  /*0600*/  ISETP.NE.AND P2, PT, R0, R17, PT ;  /* 0x000000110000720c */ /* 0x000fc40003f45270 */
[----:B------:R-:W-:Y:S02]  /*0610*/  ISETP.GT.OR P1, PT, R0, R15, P1 ;  /* 0x0000000f0000720c */ /* 0x000fe40000f24670 */
[----:B------:R-:W5:Y:S01]  /*0620*/  LDG.E R15, desc[UR4][R2.64+0x78] ;  /* 0x00007804020f7981 */ /* 0x000f62000c1e1900 */
[----:B------:R-:W-:Y:S01]  /*0630*/  ISETP.GT.AND P2, PT, R4, 0xc, !P2 ;  /* 0x0000000c0400780c */ /* 0x000fe20005744270 */
[----:B------:R-:W-:Y:S02]  /*0640*/  VIADD R22, R10, 0x1 ;  /* 0x000000010a167836 */ /* 0x000fe40000000000 */
[----:B------:R-:W-:Y:S01]  /*0650*/  @!P0 IMAD.MOV R22, RZ, RZ, R10 ;  /* 0x000000ffff168224 */ /* 0x000fe200078e020a */
[C---:B------:R-:W-:Y:S02]  /*0660*/  ISETP.GT.OR P0, PT, R0.reuse, R17, P2 ;  /* 0x000000110000720c */ /* 0x040fe40001704670 */
[----:B------:R-:W-:Y:S01]  /*0670*/  ISETP.NE.AND P2, PT, R0, R19, PT ;  /* 0x000000130000720c */ /* 0x000fe20003f45270 */
[----:B------:R-:W5:Y:S01]  /*0680*/  LDG.E R17, desc[UR4][R2.64+0x7c] ;  /* 0x00007c0402117981 */ /* 0x000f62000c1e1900 */
[----:B------:R-:W-:-:S02]  /*0690*/  VIADD R10, R22, 0x1 ;  /* 0x00000001160a7836 */ /* 0x000fc40000000000 */
[----:B------:R-:W-:Y:S01]  /*06a0*/  ISETP.GT.AND P2, PT, R4, 0xd, !P2 ;  /* 0x0000000d0400780c */ /* 0x000fe20005744270 */
[----:B------:R-:W-:Y:S01]  /*06b0*/  @!P1 IMAD.MOV R10, RZ, RZ, R22 ;  /* 0x000000ffff0a9224 */ /* 0x000fe200078e0216 */
[C---:B------:R-:W-:Y:S02]  /*06c0*/  ISETP.NE.AND P1, PT, R0.reuse, R21, PT ;  /* 0x000000150000720c */ /* 0x040fe40003f25270 */
[----:B------:R-:W-:Y:S02]  /*06d0*/  ISETP.GT.OR P2, PT, R0, R19, P2 ;  /* 0x000000130000720c */ /* 0x000fe40001744670 */
[----:B------:R-:W5:Y:S01]  /*06e0*/  LDG.E R19, desc[UR4][R2.64+0x80] ;  /* 0x0000800402137981 */ /* 0x000f62000c1e1900 */
[----:B------:R-:W-:Y:S01]  /*06f0*/  ISETP.GT.AND P1, PT, R4, 0xe, !P1 ;  /* 0x0000000e0400780c */ /* 0x000fe20004f24270 */
[----:B------:R-:W-:Y:S02]  /*0700*/  VIADD R22, R10, 0x1 ;  /* 0x000000010a167836 */ /* 0x000fe40000000000 */
        /* <DEDUP_REMOVED lines=15> */
[----:B------:R-:W5:Y:S03]  /*0800*/  LDG.E R25, desc[UR4][R2.64+0x8c] ;  /* 0x00008c0402197981 */ /* 0x000f66000c1e1900 */
[----:B------:R-:W-:-:S04]  /*0810*/  ISETP.GT.AND P0, PT, R4, 0x11, !P0 ;  /* 0x000000110400780c */ /* 0x000fc80004704270 */
[----:B------:R-:W-:Y:S02]  /*0820*/  ISETP.GT.OR P0, PT, R0, R27, P0 ;  /* 0x0000001b0000720c */ /* 0x000fe40000704670 */
[----:B------:R-:W5:Y:S01]  /*0830*/  LDG.E R27, desc[UR4][R2.64+0x90] ;  /* 0x00009004021b7981 */ /* 0x000f62000c1e1900 */
[----:B------:R-:W-:Y:S02]  /*0840*/  VIADD R10, R22, 0x1 ;  /* 0x00000001160a7836 */ /* 0x000fe40000000000 */
[----:B------:R-:W-:Y:S01]  /*0850*/  @!P1 IMAD.MOV R10, RZ, RZ, R22 ;  /* 0x000000ffff0a9224 */ /* 0x000fe200078e0216 */
[----:B------:R-:W-:-:S03]  /*0860*/  ISETP.NE.AND P1, PT, R0, R6, PT ;  /* 0x000000060000720c */ /* 0x000fc60003f25270 */
[----:B------:R-:W-:Y:S02]  /*0870*/  VIADD R22, R10, 0x1 ;  /* 0x000000010a167836 */ /* 0x000fe40000000000 */
[----:B------:R-:W-:Y:S01]  /*0880*/  @!P2 IMAD.MOV R22, RZ, RZ, R10 ;  /* 0x000000ffff16a224 */ /* 0x000fe200078e020a */
[----:B------:R-:W-:Y:S01]  /*0890*/  ISETP.GT.AND P2, PT, R4, 0x12, !P1 ;  /* 0x000000120400780c */ /* 0x000fe20004f44270 */
[----:B------:R-:W5:Y:S01]  /*08a0*/  LDG.E R10, desc[UR4][R2.64+0x98] ;  /* 0x00009804020a7981 */ /* 0x000f62000c1e1900 */
[C---:B------:R-:W-:Y:S02]  /*08b0*/  ISETP.NE.AND P1, PT, R0.reuse, R8, PT ;  /* 0x000000080000720c */ /* 0x040fe40003f25270 */
[----:B------:R-:W-:Y:S02]  /*08c0*/  ISETP.GT.OR P2, PT, R0, R6, P2 ;  /* 0x000000060000720c */ /* 0x000fe40001744670 */
[----:B------:R-:W-:Y:S01]  /*08d0*/  ISETP.GT.AND P1, PT, R4, 0x13, !P1 ;  /* 0x000000130400780c */ /* 0x000fe20004f24270 */
[----:B------:R-:W-:-:S03]  /*08e0*/  VIADD R6, R22, 0x1 ;  /* 0x0000000116067836 */ /* 0x000fc60000000000 */
[----:B------:R-:W-:Y:S02]  /*08f0*/  ISETP.GT.OR P1, PT, R0, R8, P1 ;  /* 0x000000080000720c */ /* 0x000fe40000f24670 */
[----:B------:R-:W5:Y:S01]  /*0900*/  LDG.E R8, desc[UR4][R2.64+0x9c] ;  /* 0x00009c0402087981 */ /* 0x000f62000c1e1900 */
[----:B------:R-:W-:-:S04]  /*0910*/  @!P0 IMAD.MOV R6, RZ, RZ, R22 ;  /* 0x000000ffff068224 */ /* 0x000fc800078e0216 */
[----:B------:R-:W-:Y:S02]  /*0920*/  VIADD R22, R6, 0x1 ;  /* 0x0000000106167836 */ /* 0x000fe40000000000 */
[----:B------:R-:W-:Y:S02]  /*0930*/  @!P2 IMAD.MOV R22, RZ, RZ, R6 ;  /* 0x000000ffff16a224 */ /* 0x000fe400078e0206 */
[----:B------:R-:W5:Y:S02]  /*0940*/  LDG.E R6, desc[UR4][R2.64+0xa0] ;  /* 0x0000a00402067981 */ /* 0x000f64000c1e1900 */
[----:B------:R-:W-:Y:S02]  /*0950*/  VIADD R24, R22, 0x1 ;  /* 0x0000000116187836 */ /* 0x000fe40000000000 */
[----:B------:R-:W-:Y:S01]  /*0960*/  @!P1 IMAD.MOV R24, RZ, RZ, R22 ;  /* 0x000000ffff189224 */ /* 0x000fe200078e0216 */
[----:B------:R-:W-:-:S04]  /*0970*/  ISETP.NE.AND P1, PT, R0, R12, PT ;  /* 0x0000000c0000720c */ /* 0x000fc80003f25270 */
[----:B------:R-:W-:-:S04]  /*0980*/  ISETP.GT.AND P1, PT, R4, 0x14, !P1 ;  /* 0x000000140400780c */ /* 0x000fc80004f24270 */
[C---:B------:R-:W-:Y:S02]  /*0990*/  ISETP.GT.OR P1, PT, R0.reuse, R12, P1 ;  /* 0x0000000c0000720c */ /* 0x040fe40000f24670 */
[----:B------:R-:W5:Y:S01]  /*09a0*/  LDG.E R12, desc[UR4][R2.64+0xa4] ;  /* 0x0000a404020c7981 */ /* 0x000f62000c1e1900 */
[----:B------:R-:W-:-:S04]  /*09b0*/  ISETP.NE.AND P0, PT, R0, R14, PT ;  /* 0x0000000e0000720c */ /* 0x000fc80003f05270 */
[----:B------:R-:W-:-:S04]  /*09c0*/  ISETP.GT.AND P0, PT, R4, 0x15, !P0 ;  /* 0x000000150400780c */ /* 0x000fc80004704270 */
[----:B------:R-:W-:Y:S01]  /*09d0*/  ISETP.GT.OR P0, PT, R0, R14, P0 ;  /* 0x0000000e0000720c */ /* 0x000fe20000704670 */
[----:B------:R-:W-:Y:S02]  /*09e0*/  VIADD R14, R24, 0x1 ;  /* 0x00000001180e7836 */ /* 0x000fe40000000000 */
[----:B------:R-:W-:Y:S02]  /*09f0*/  @!P1 IMAD.MOV R14, RZ, RZ, R24 ;  /* 0x000000ffff0e9224 */ /* 0x000fe400078e0218 */
[----:B------:R-:W5:Y:S01]  /*0a00*/  LDG.E R24, desc[UR4][R2.64+0xf8] ;  /* 0x0000f80402187981 */ /* 0x000f62000c1e1900 */
[----:B---3--:R-:W-:-:S04]  /*0a10*/  ISETP.NE.AND P2, PT, R0, R18, PT ;  /* 0x000000120000720c */ /* 0x008fc80003f45270 */
[----:B------:R-:W-:Y:S02]  /*0a20*/  ISETP.GT.AND P1, PT, R4, 0x16, !P2 ;  /* 0x000000160400780c */ /* 0x000fe40005724270 */
[C---:B--2---:R-:W-:Y:S02]  /*0a30*/  ISETP.NE.AND P2, PT, R0.reuse, R20, PT ;  /* 0x000000140000720c */ /* 0x044fe40003f45270 */
[----:B------:R-:W-:Y:S02]  /*0a40*/  ISETP.GT.OR P1, PT, R0, R18, P1 ;  /* 0x000000120000720c */ /* 0x000fe40000f24670 */
[----:B------:R-:W-:Y:S01]  /*0a50*/  ISETP.GT.AND P2, PT, R4, 0x17, !P2 ;  /* 0x000000170400780c */ /* 0x000fe20005744270 */
[----:B------:R-:W-:Y:S02]  /*0a60*/  VIADD R18, R14, 0x1 ;  /* 0x000000010e127836 */ /* 0x000fe40000000000 */
[----:B------:R-:W-:Y:S01]  /*0a70*/  @!P0 IMAD.MOV R18, RZ, RZ, R14 ;  /* 0x000000ffff128224 */ /* 0x000fe200078e020e */
[C---:B------:R-:W-:Y:S01]  /*0a80*/  ISETP.GT.OR P0, PT, R0.reuse, R20, P2 ;  /* 0x000000140000720c */ /* 0x040fe20001704670 */
[----:B------:R-:W2:Y:S01]  /*0a90*/  LDG.E R14, desc[UR4][R2.64+0xa8] ;  /* 0x0000a804020e7981 */ /* 0x000ea2000c1e1900 */
[----:B----4-:R-:W-:Y:S01]  /*0aa0*/  ISETP.NE.AND P2, PT, R0, R16, PT ;  /* 0x000000100000720c */ /* 0x010fe20003f45270 */
[----:B------:R-:W-:-:S03]  /*0ab0*/  VIADD R20, R18, 0x1 ;  /* 0x0000000112147836 */ /* 0x000fc60000000000 */
[----:B------:R-:W-:Y:S01]  /*0ac0*/  ISETP.GT.AND P2, PT, R4, 0x18, !P2 ;  /* 0x000000180400780c */ /* 0x000fe20005744270 */
[----:B------:R-:W-:-:S03]  /*0ad0*/  @!P1 IMAD.MOV R20, RZ, RZ, R18 ;  /* 0x000000ffff149224 */ /* 0x000fc600078e0212 */
[C---:B------:R-:W-:Y:S02]  /*0ae0*/  ISETP.GT.OR P2, PT, R0.reuse, R16, P2 ;  /* 0x000000100000720c */ /* 0x040fe40001744670 */
[----:B-----5:R-:W-:Y:S01]  /*0af0*/  ISETP.NE.AND P1, PT, R0, R5, PT ;  /* 0x000000050000720c */ /* 0x020fe20003f25270 */
[----:B------:R-:W3:Y:S01]  /*0b00*/  LDG.E R16, desc[UR4][R2.64+0xac] ;  /* 0x0000ac0402107981 */ /* 0x000ee2000c1e1900 */
[----:B------:R-:W-:Y:S02]  /*0b10*/  VIADD R18, R20, 0x1 ;  /* 0x0000000114127836 */ /* 0x000fe40000000000 */
[----:B------:R-:W-:Y:S01]  /*0b20*/  ISETP.GT.AND P1, PT, R4, 0x19, !P1 ;  /* 0x000000190400780c */ /* 0x000fe20004f24270 */
[----:B------:R-:W-:-:S03]  /*0b30*/  @!P0 IMAD.MOV R18, RZ, RZ, R20 ;  /* 0x000000ffff128224 */ /* 0x000fc600078e0214 */
[C---:B------:R-:W-:Y:S02]  /*0b40*/  ISETP.GT.OR P0, PT, R0.reuse, R5, P1 ;  /* 0x000000050000720c */ /* 0x040fe40000f04670 */
[----:B------:R-:W-:Y:S01]  /*0b50*/  ISETP.NE.AND P1, PT, R0, R7, PT ;  /* 0x000000070000720c */ /* 0x000fe20003f25270 */
[----:B------:R-:W4:Y:S01]  /*0b60*/  LDG.E R5, desc[UR4][R2.64+0xb0] ;  /* 0x0000b00402057981 */ /* 0x000f22000c1e1900 */
        /* <DEDUP_REMOVED lines=82> */
[----:B------:R-:W5:Y:S01]  /*1090*/  LDG.E R8, desc[UR4][R2.64+0xe8] ;  /* 0x0000e80402087981 */ /* 0x000f62000c1e1900 */
[----:B------:R-:W-:-:S04]  /*10a0*/  ISETP.NE.AND P2, PT, R0, R6, PT ;  /* 0x000000060000720c */ /* 0x000fc80003f45270 */
[----:B------:R-:W-:-:S04]  /*10b0*/  ISETP.GT.AND P2, PT, R4, 0x28, !P2 ;  /* 0x000000280400780c */ /* 0x000fc80005744270 */
[----:B------:R-:W-:Y:S02]  /*10c0*/  ISETP.GT.OR P2, PT, R0, R6, P2 ;  /* 0x000000060000720c */ /* 0x000fe40001744670 */
[----:B------:R-:W5:Y:S01]  /*10d0*/  LDG.E R6, desc[UR4][R2.64+0xec] ;  /* 0x0000ec0402067981 */ /* 0x000f62000c1e1900 */
[----:B------:R-:W-:Y:S02]  /*10e0*/  VIADD R20, R18, 0x1 ;  /* 0x0000000112147836 */ /* 0x000fe40000000000 */
[----:B------:R-:W-:Y:S02]  /*10f0*/  @!P1 IMAD.MOV R20, RZ, RZ, R18 ;  /* 0x000000ffff149224 */ /* 0x000fe400078e0212 */
[----:B------:R-:W5:Y:S02]  /*1100*/  LDG.E R18, desc[UR4][R2.64+0xf0] ;  /* 0x0000f00402127981 */ /* 0x000f64000c1e1900 */
[----:B------:R-:W-:Y:S02]  /*1110*/  VIADD R22, R20, 0x1 ;  /* 0x0000000114167836 */ /* 0x000fe40000000000 */
[----:B------:R-:W-:Y:S01]  /*1120*/  @!P0 IMAD.MOV R22, RZ, RZ, R20 ;  /* 0x000000ffff168224 */ /* 0x000fe200078e0214 */
[----:B------:R-:W-:-:S03]  /*1130*/  ISETP.NE.AND P1, PT, R0, R12, PT ;  /* 0x0000000c0000720c */ /* 0x000fc60003f25270 */
[----:B------:R-:W-:Y:S02]  /*1140*/  VIADD R20, R22, 0x1 ;  /* 0x0000000116147836 */ /* 0x000fe40000000000 */
[----:B------:R-:W-:Y:S02]  /*1150*/  @!P2 IMAD.MOV R20, RZ, RZ, R22 ;  /* 0x000000ffff14a224 */ /* 0x000fe400078e0216 */
[----:B------:R-:W5:Y:S01]  /*1160*/  LDG.E R22, desc[UR4][R2.64+0xf4] ;  /* 0x0000f40402167981 */ /* 0x000f62000c1e1900 */
[----:B------:R-:W-:-:S04]  /*1170*/  ISETP.GT.AND P1, PT, R4, 0x29, !P1 ;  /* 0x000000290400780c */ /* 0x000fc80004f24270 */
[C---:B------:R-:W-:Y:S02]  /*1180*/  ISETP.GT.OR P1, PT, R0.reuse, R12, P1 ;  /* 0x0000000c0000720c */ /* 0x040fe40000f24670 */
[----:B------:R0:W5:Y:S01]  /*1190*/  LDG.E R12, desc[UR4][R2.64+0xfc] ;  /* 0x0000fc04020c7981 */ /* 0x000162000c1e1900 */
[----:B--2---:R-:W-:-:S04]  /*11a0*/  ISETP.NE.AND P0, PT, R0, R14, PT ;  /* 0x0000000e0000720c */ /* 0x004fc80003f05270 */
[----:B------:R-:W-:-:S04]  /*11b0*/  ISETP.GT.AND P0, PT, R4, 0x2a, !P0 ;  /* 0x0000002a0400780c */ /* 0x000fc80004704270 */
[C---:B------:R-:W-:Y:S02]  /*11c0*/  ISETP.GT.OR P0, PT, R0.reuse, R14, P0 ;  /* 0x0000000e0000720c */ /* 0x040fe40000704670 */
[----:B---3--:R-:W-:Y:S01]  /*11d0*/  ISETP.NE.AND P2, PT, R0, R16, PT ;  /* 0x000000100000720c */ /* 0x008fe20003f45270 */
[----:B------:R-:W-:-:S03]  /*11e0*/  VIADD R14, R20, 0x1 ;  /* 0x00000001140e7836 */ /* 0x000fc60000000000 */
[----:B------:R-:W-:Y:S01]  /*11f0*/  ISETP.GT.AND P2, PT, R4, 0x2b, !P2 ;  /* 0x0000002b0400780c */ /* 0x000fe20005744270 */
[----:B------:R-:W-:-:S03]  /*1200*/  @!P1 IMAD.MOV R14, RZ, RZ, R20 ;  /* 0x000000ffff0e9224 */ /* 0x000fc600078e0214 */
[C---:B------:R-:W-:Y:S02]  /*1210*/  ISETP.GT.OR P2, PT, R0.reuse, R16, P2 ;  /* 0x000000100000720c */ /* 0x040fe40001744670 */
[----:B----4-:R-:W-:Y:S01]  /*1220*/  ISETP.NE.AND P1, PT, R0, R5, PT ;  /* 0x000000050000720c */ /* 0x010fe20003f25270 */
[----:B------:R-:W-:-:S03]  /*1230*/  VIADD R16, R14, 0x1 ;  /* 0x000000010e107836 */ /* 0x000fc60000000000 */
[----:B------:R-:W-:Y:S01]  /*1240*/  ISETP.GT.AND P1, PT, R4, 0x2c, !P1 ;  /* 0x0000002c0400780c */ /* 0x000fe20004f24270 */
[----:B------:R-:W-:-:S03]  /*1250*/  @!P0 IMAD.MOV R16, RZ, RZ, R14 ;  /* 0x000000ffff108224 */ /* 0x000fc600078e020e */
[C---:B------:R-:W-:Y:S02]  /*1260*/  ISETP.GT.OR P0, PT, R0.reuse, R5, P1 ;  /* 0x000000050000720c */ /* 0x040fe40000f04670 */
[----:B-----5:R-:W-:Y:S01]  /*1270*/  ISETP.NE.AND P1, PT, R0, R7, PT ;  /* 0x000000070000720c */ /* 0x020fe20003f25270 */
[----:B0-----:R-:W-:Y:S02]  /*1280*/  VIADD R2, R16, 0x1 ;  /* 0x0000000110027836 */ /* 0x001fe40000000000 */
[----:B------:R-:W-:Y:S01]  /*1290*/  @!P2 IMAD.MOV R2, RZ, RZ, R16 ;  /* 0x000000ffff02a224 */ /* 0x000fe200078e0210 */
[----:B------:R-:W-:Y:S02]  /*12a0*/  ISETP.GT.AND P1, PT, R4, 0x2d, !P1 ;  /* 0x0000002d0400780c */ /* 0x000fe40004f24270 */
[C---:B------:R-:W-:Y:S02]  /*12b0*/  ISETP.NE.AND P2, PT, R0.reuse, R9, PT ;  /* 0x000000090000720c */ /* 0x040fe40003f45270 */
[----:B------:R-:W-:-:S02]  /*12c0*/  ISETP.GT.OR P1, PT, R0, R7, P1 ;  /* 0x000000070000720c */ /* 0x000fc40000f24670 */
[----:B------:R-:W-:Y:S01]  /*12d0*/  ISETP.GT.AND P2, PT, R4, 0x2e, !P2 ;  /* 0x0000002e0400780c */ /* 0x000fe20005744270 */
[----:B------:R-:W-:Y:S02]  /*12e0*/  VIADD R3, R2, 0x1 ;  /* 0x0000000102037836 */ /* 0x000fe40000000000 */
[----:B------:R-:W-:Y:S01]  /*12f0*/  @!P0 IMAD.MOV R3, RZ, RZ, R2 ;  /* 0x000000ffff038224 */ /* 0x000fe200078e0202 */
[C---:B------:R-:W-:Y:S02]  /*1300*/  ISETP.GT.OR P0, PT, R0.reuse, R9, P2 ;  /* 0x000000090000720c */ /* 0x040fe40001704670 */
[----:B------:R-:W-:Y:S01]  /*1310*/  ISETP.NE.AND P2, PT, R0, R11, PT ;  /* 0x0000000b0000720c */ /* 0x000fe20003f45270 */
[----:B------:R-:W-:-:S03]  /*1320*/  VIADD R2, R3, 0x1 ;  /* 0x0000000103027836 */ /* 0x000fc60000000000 */
[----:B------:R-:W-:Y:S01]  /*1330*/  ISETP.GT.AND P2, PT, R4, 0x2f, !P2 ;  /* 0x0000002f0400780c */ /* 0x000fe20005744270 */
[----:B------:R-:W-:Y:S01]  /*1340*/  @!P1 IMAD.MOV R2, RZ, RZ, R3 ;  /* 0x000000ffff029224 */ /* 0x000fe200078e0203 */
[C---:B------:R-:W-:Y:S02]  /*1350*/  ISETP.NE.AND P1, PT, R0.reuse, R13, PT ;  /* 0x0000000d0000720c */ /* 0x040fe40003f25270 */
[----:B------:R-:W-:Y:S02]  /*1360*/  ISETP.GT.OR P2, PT, R0, R11, P2 ;  /* 0x0000000b0000720c */ /* 0x000fe40001744670 */
[----:B------:R-:W-:Y:S01]  /*1370*/  ISETP.GT.AND P1, PT, R4, 0x30, !P1 ;  /* 0x000000300400780c */ /* 0x000fe20004f24270 */
[----:B------:R-:W-:Y:S02]  /*1380*/  VIADD R3, R2, 0x1 ;  /* 0x0000000102037836 */ /* 0x000fe40000000000 */
[----:B------:R-:W-:Y:S01]  /*1390*/  @!P0 IMAD.MOV R3, RZ, RZ, R2 ;  /* 0x000000ffff038224 */ /* 0x000fe200078e0202 */
[----:B------:R-:W-:-:S02]  /*13a0*/  ISETP.GT.OR P0, PT, R0, R13, P1 ;  /* 0x0000000d0000720c */ /* 0x000fc40000f04670 */
        /* <DEDUP_REMOVED lines=59> */
[----:B------:R-:W-:-:S03]  /*1760*/  ISETP.GT.OR P0, PT, R0, R18, P1 ;  /* 0x000000120000720c */ /* 0x000fc60000f04670 */
[----:B------:R-:W-:Y:S01]  /*1770*/  VIADD R2, R3, 0x1 ;  /* 0x0000000103027836 */ /* 0x000fe20000000000 */
[----:B------:R-:W-:-:S03]  /*1780*/  ISETP.NE.AND P1, PT, R0, R22, PT ;  /* 0x000000160000720c */ /* 0x000fc60003f25270 */
[----:B------:R-:W-:Y:S01]  /*1790*/  @!P2 IMAD.MOV R2, RZ, RZ, R3 ;  /* 0x000000ffff02a224 */ /* 0x000fe200078e0203 */
[----:B------:R-:W-:Y:S02]  /*17a0*/  ISETP.NE.AND P2, PT, R0, R24, PT ;  /* 0x000000180000720c */ /* 0x000fe40003f45270 */
[C---:B------:R-:W-:Y:S02]  /*17b0*/  ISETP.GT.AND P1, PT, R4.reuse, 0x3d, !P1 ;  /* 0x0000003d0400780c */ /* 0x040fe40004f24270 */
[----:B------:R-:W-:Y:S01]  /*17c0*/  ISETP.GT.AND P2, PT, R4, 0x3e, !P2 ;  /* 0x0000003e0400780c */ /* 0x000fe20005744270 */
[----:B------:R-:W-:Y:S01]  /*17d0*/  VIADD R5, R2, 0x1 ;  /* 0x0000000102057836 */ /* 0x000fe20000000000 */
[C---:B------:R-:W-:Y:S01]  /*17e0*/  ISETP.GT.OR P1, PT, R0.reuse, R22, P1 ;  /* 0x000000160000720c */ /* 0x040fe20000f24670 */
[----:B------:R-:W-:Y:S01]  /*17f0*/  @!P0 IMAD.MOV R5, RZ, RZ, R2 ;  /* 0x000000ffff058224 */ /* 0x000fe200078e0202 */
[C---:B------:R-:W-:Y:S01]  /*1800*/  ISETP.GT.OR P0, PT, R0.reuse, R24, P2 ;  /* 0x000000180000720c */ /* 0x040fe20001704670 */
[----:B------:R-:W0:Y:S01]  /*1810*/  LDC.64 R2, c[0x0][0x388] ;  /* 0x0000e200ff027b82 */ /* 0x000e220000000a00 */
[----:B------:R-:W-:-:S04]  /*1820*/  ISETP.NE.AND P2, PT, R0, R12, PT ;  /* 0x0000000c0000720c */ /* 0x000fc80003f45270 */
[----:B------:R-:W-:Y:S01]  /*1830*/  ISETP.GT.AND P2, PT, R4, 0x3f, !P2 ;  /* 0x0000003f0400780c */ /* 0x000fe20005744270 */
[----:B------:R-:W-:-:S03]  /*1840*/  VIADD R6, R5, 0x1 ;  /* 0x0000000105067836 */ /* 0x000fc60000000000 */
[----:B------:R-:W-:Y:S01]  /*1850*/  ISETP.GT.OR P2, PT, R0, R12, P2 ;  /* 0x0000000c0000720c */ /* 0x000fe20001744670 */
[----:B------:R-:W-:-:S04]  /*1860*/  @!P1 IMAD.MOV R6, RZ, RZ, R5 ;  /* 0x000000ffff069224 */ /* 0x000fc800078e0205 */
[----:B------:R-:W-:Y:S02]  /*1870*/  VIADD R4, R6, 0x1 ;  /* 0x0000000106047836 */ /* 0x000fe40000000000 */
[----:B------:R-:W-:-:S04]  /*1880*/  @!P0 IMAD.MOV R4, RZ, RZ, R6 ;  /* 0x000000ffff048224 */ /* 0x000fc800078e0206 */
[----:B------:R-:W-:Y:S02]  /*1890*/  VIADD R5, R4, 0x1 ;  /* 0x0000000104057836 */ /* 0x000fe40000000000 */
[----:B------:R-:W-:-:S04]  /*18a0*/  @!P2 IMAD.MOV R5, RZ, RZ, R4 ;  /* 0x000000ffff05a224 */ /* 0x000fc800078e0204 */
[----:B0-----:R-:W-:-:S05]  /*18b0*/  IMAD.WIDE.U32 R2, R5, 0x4, R2 ;  /* 0x0000000405027825 */ /* 0x001fca00078e0002 */
[----:B------:R-:W-:Y:S01]  /*18c0*/  STG.E desc[UR4][R2.64], R0 ;  /* 0x0000000002007986 */ /* 0x000fe2000c101904 */
[----:B------:R-:W-:Y:S05]  /*18d0*/  EXIT ;  /* 0x000000000000794d */ /* 0x000fea0003800000 */
.L_x_0:
[----:B------:R-:W-:-:S00]  /*18e0*/  BRA `(.L_x_0) ;  /* 0xfffffffc00fc7947 */ /* 0x000fc0000383ffff */
[----:B------:R-:W-:-:S00]  /*18f0*/  NOP ;  /* 0x0000000000007918 */ /* 0x000fc00000000000 */
        /* <DEDUP_REMOVED lines=8> */
.L_x_1:


//--------------------- .nv.shared.reserved.0     --------------------------
	.section	.nv.shared.reserved.0,"aw",@nobits
	.weak		__nv_reservedSMEM_offset_0_alias
	.size		__nv_reservedSMEM_offset_0_alias, 0, 64
	.other		__nv_reservedSMEM_offset_0_alias,@"STO_CUDA_RESERVED_SHARED STV_DEFAULT"
__nv_reservedSMEM_offset_0_alias:
	.zero		0
	.zero		64


//--------------------- .nv.constant0._Z8RankSortPiS_ --------------------------
	.section	.nv.constant0._Z8RankSortPiS_,"a",@progbits
	.sectionflags	@""
	.align	4
.nv.constant0._Z8RankSortPiS_:
	.zero		912


//--------------------- SYMBOLS --------------------------

	.type		.nv.reservedSmem.offset0,@object
	.size		.nv.reservedSmem.offset0,0x4
